//
// Generated by NVIDIA NVVM Compiler
//
// Compiler Build ID: CL-36424714
// Cuda compilation tools, release 13.0, V13.0.88
// Based on NVVM 20.0.0
//

.version 9.0
.target sm_100
.address_size 64

	// .globl	_Z21tiledMatrixMultKernelPfS_S_i
// _ZZ21tiledMatrixMultKernelPfS_S_iE3M_s has been demoted
// _ZZ21tiledMatrixMultKernelPfS_S_iE3N_s has been demoted

.visible .entry _Z21tiledMatrixMultKernelPfS_S_i(
	.param .u64 .ptr .align 1 _Z21tiledMatrixMultKernelPfS_S_i_param_0,
	.param .u64 .ptr .align 1 _Z21tiledMatrixMultKernelPfS_S_i_param_1,
	.param .u64 .ptr .align 1 _Z21tiledMatrixMultKernelPfS_S_i_param_2,
	.param .u32 _Z21tiledMatrixMultKernelPfS_S_i_param_3
)
{
	.reg .pred 	%p<3>;
	.reg .b32 	%r<44>;
	.reg .b32 	%f<408>;
	.reg .b64 	%rd<22>;
	// demoted variable
	.shared .align 4 .b8 _ZZ21tiledMatrixMultKernelPfS_S_iE3M_s[4096];
	// demoted variable
	.shared .align 4 .b8 _ZZ21tiledMatrixMultKernelPfS_S_iE3N_s[4096];
	ld.param.u32 	%r17, [_Z21tiledMatrixMultKernelPfS_S_i_param_3];
	mov.u32 	%r18, %ctaid.y;
	mov.u32 	%r19, %ntid.y;
	mov.u32 	%r1, %tid.y;
	mad.lo.s32 	%r2, %r18, %r19, %r1;
	mov.u32 	%r20, %ctaid.x;
	mov.u32 	%r21, %ntid.x;
	mul.lo.s32 	%r22, %r21, %r20;
	shl.b32 	%r23, %r22, 2;
	mov.u32 	%r3, %tid.x;
	add.s32 	%r4, %r23, %r3;
	setp.lt.s32 	%p1, %r17, 32;
	mov.f32 	%f404, 0f00000000;
	mov.f32 	%f405, %f404;
	mov.f32 	%f406, %f404;
	mov.f32 	%f407, %f404;
	@%p1 bra 	$L__BB0_3;
	shl.b32 	%r24, %r1, 7;
	mov.u32 	%r25, _ZZ21tiledMatrixMultKernelPfS_S_iE3M_s;
	add.s32 	%r5, %r25, %r24;
	mov.u32 	%r26, _ZZ21tiledMatrixMultKernelPfS_S_iE3N_s;
	shl.b32 	%r27, %r3, 2;
	add.s32 	%r7, %r26, %r27;
	add.s32 	%r6, %r7, %r24;
	shr.s32 	%r28, %r17, 31;
	shr.u32 	%r29, %r28, 27;
	add.s32 	%r30, %r17, %r29;
	shr.s32 	%r31, %r30, 5;
	neg.s32 	%r43, %r31;
	mad.lo.s32 	%r42, %r17, %r2, %r3;
	mad.lo.s32 	%r32, %r1, %r17, %r4;
	add.s32 	%r41, %r32, 64;
	mov.f32 	%f404, 0f00000000;
$L__BB0_2:
	ld.param.u64 	%rd20, [_Z21tiledMatrixMultKernelPfS_S_i_param_1];
	ld.param.u64 	%rd19, [_Z21tiledMatrixMultKernelPfS_S_i_param_0];
	cvta.to.global.u64 	%rd4, %rd19;
	mul.wide.u32 	%rd5, %r42, 4;
	add.s64 	%rd6, %rd4, %rd5;
	ld.global.f32 	%f15, [%rd6];
	add.s32 	%r35, %r5, %r27;
	st.shared.f32 	[%r35], %f15;
	add.s32 	%r36, %r41, -64;
	cvta.to.global.u64 	%rd7, %rd20;
	mul.wide.u32 	%rd8, %r36, 4;
	add.s64 	%rd9, %rd7, %rd8;
	ld.global.f32 	%f16, [%rd9];
	st.shared.f32 	[%r6], %f16;
	bar.sync 	0;
	ld.shared.f32 	%f17, [%r5];
	ld.shared.f32 	%f18, [%r7];
	fma.rn.f32 	%f19, %f17, %f18, %f407;
	ld.shared.f32 	%f20, [%r5+4];
	ld.shared.f32 	%f21, [%r7+128];
	fma.rn.f32 	%f22, %f20, %f21, %f19;
	ld.shared.f32 	%f23, [%r5+8];
	ld.shared.f32 	%f24, [%r7+256];
	fma.rn.f32 	%f25, %f23, %f24, %f22;
	ld.shared.f32 	%f26, [%r5+12];
	ld.shared.f32 	%f27, [%r7+384];
	fma.rn.f32 	%f28, %f26, %f27, %f25;
	ld.shared.f32 	%f29, [%r5+16];
	ld.shared.f32 	%f30, [%r7+512];
	fma.rn.f32 	%f31, %f29, %f30, %f28;
	ld.shared.f32 	%f32, [%r5+20];
	ld.shared.f32 	%f33, [%r7+640];
	fma.rn.f32 	%f34, %f32, %f33, %f31;
	ld.shared.f32 	%f35, [%r5+24];
	ld.shared.f32 	%f36, [%r7+768];
	fma.rn.f32 	%f37, %f35, %f36, %f34;
	ld.shared.f32 	%f38, [%r5+28];
	ld.shared.f32 	%f39, [%r7+896];
	fma.rn.f32 	%f40, %f38, %f39, %f37;
	ld.shared.f32 	%f41, [%r5+32];
	ld.shared.f32 	%f42, [%r7+1024];
	fma.rn.f32 	%f43, %f41, %f42, %f40;
	ld.shared.f32 	%f44, [%r5+36];
	ld.shared.f32 	%f45, [%r7+1152];
	fma.rn.f32 	%f46, %f44, %f45, %f43;
	ld.shared.f32 	%f47, [%r5+40];
	ld.shared.f32 	%f48, [%r7+1280];
	fma.rn.f32 	%f49, %f47, %f48, %f46;
	ld.shared.f32 	%f50, [%r5+44];
	ld.shared.f32 	%f51, [%r7+1408];
	fma.rn.f32 	%f52, %f50, %f51, %f49;
	ld.shared.f32 	%f53, [%r5+48];
	ld.shared.f32 	%f54, [%r7+1536];
	fma.rn.f32 	%f55, %f53, %f54, %f52;
	ld.shared.f32 	%f56, [%r5+52];
	ld.shared.f32 	%f57, [%r7+1664];
	fma.rn.f32 	%f58, %f56, %f57, %f55;
	ld.shared.f32 	%f59, [%r5+56];
	ld.shared.f32 	%f60, [%r7+1792];
	fma.rn.f32 	%f61, %f59, %f60, %f58;
	ld.shared.f32 	%f62, [%r5+60];
	ld.shared.f32 	%f63, [%r7+1920];
	fma.rn.f32 	%f64, %f62, %f63, %f61;
	ld.shared.f32 	%f65, [%r5+64];
	ld.shared.f32 	%f66, [%r7+2048];
	fma.rn.f32 	%f67, %f65, %f66, %f64;
	ld.shared.f32 	%f68, [%r5+68];
	ld.shared.f32 	%f69, [%r7+2176];
	fma.rn.f32 	%f70, %f68, %f69, %f67;
	ld.shared.f32 	%f71, [%r5+72];
	ld.shared.f32 	%f72, [%r7+2304];
	fma.rn.f32 	%f73, %f71, %f72, %f70;
	ld.shared.f32 	%f74, [%r5+76];
	ld.shared.f32 	%f75, [%r7+2432];
	fma.rn.f32 	%f76, %f74, %f75, %f73;
	ld.shared.f32 	%f77, [%r5+80];
	ld.shared.f32 	%f78, [%r7+2560];
	fma.rn.f32 	%f79, %f77, %f78, %f76;
	ld.shared.f32 	%f80, [%r5+84];
	ld.shared.f32 	%f81, [%r7+2688];
	fma.rn.f32 	%f82, %f80, %f81, %f79;
	ld.shared.f32 	%f83, [%r5+88];
	ld.shared.f32 	%f84, [%r7+2816];
	fma.rn.f32 	%f85, %f83, %f84, %f82;
	ld.shared.f32 	%f86, [%r5+92];
	ld.shared.f32 	%f87, [%r7+2944];
	fma.rn.f32 	%f88, %f86, %f87, %f85;
	ld.shared.f32 	%f89, [%r5+96];
	ld.shared.f32 	%f90, [%r7+3072];
	fma.rn.f32 	%f91, %f89, %f90, %f88;
	ld.shared.f32 	%f92, [%r5+100];
	ld.shared.f32 	%f93, [%r7+3200];
	fma.rn.f32 	%f94, %f92, %f93, %f91;
	ld.shared.f32 	%f95, [%r5+104];
	ld.shared.f32 	%f96, [%r7+3328];
	fma.rn.f32 	%f97, %f95, %f96, %f94;
	ld.shared.f32 	%f98, [%r5+108];
	ld.shared.f32 	%f99, [%r7+3456];
	fma.rn.f32 	%f100, %f98, %f99, %f97;
	ld.shared.f32 	%f101, [%r5+112];
	ld.shared.f32 	%f102, [%r7+3584];
	fma.rn.f32 	%f103, %f101, %f102, %f100;
	ld.shared.f32 	%f104, [%r5+116];
	ld.shared.f32 	%f105, [%r7+3712];
	fma.rn.f32 	%f106, %f104, %f105, %f103;
	ld.shared.f32 	%f107, [%r5+120];
	ld.shared.f32 	%f108, [%r7+3840];
	fma.rn.f32 	%f109, %f107, %f108, %f106;
	ld.shared.f32 	%f110, [%r5+124];
	ld.shared.f32 	%f111, [%r7+3968];
	fma.rn.f32 	%f407, %f110, %f111, %f109;
	bar.sync 	0;
	add.s32 	%r37, %r41, -32;
	mul.wide.u32 	%rd10, %r37, 4;
	add.s64 	%rd11, %rd7, %rd10;
	ld.global.f32 	%f112, [%rd11];
	st.shared.f32 	[%r6], %f112;
	bar.sync 	0;
	ld.shared.f32 	%f113, [%r5];
	ld.shared.f32 	%f114, [%r7];
	fma.rn.f32 	%f115, %f113, %f114, %f406;
	ld.shared.f32 	%f116, [%r5+4];
	ld.shared.f32 	%f117, [%r7+128];
	fma.rn.f32 	%f118, %f116, %f117, %f115;
	ld.shared.f32 	%f119, [%r5+8];
	ld.shared.f32 	%f120, [%r7+256];
	fma.rn.f32 	%f121, %f119, %f120, %f118;
	ld.shared.f32 	%f122, [%r5+12];
	ld.shared.f32 	%f123, [%r7+384];
	fma.rn.f32 	%f124, %f122, %f123, %f121;
	ld.shared.f32 	%f125, [%r5+16];
	ld.shared.f32 	%f126, [%r7+512];
	fma.rn.f32 	%f127, %f125, %f126, %f124;
	ld.shared.f32 	%f128, [%r5+20];
	ld.shared.f32 	%f129, [%r7+640];
	fma.rn.f32 	%f130, %f128, %f129, %f127;
	ld.shared.f32 	%f131, [%r5+24];
	ld.shared.f32 	%f132, [%r7+768];
	fma.rn.f32 	%f133, %f131, %f132, %f130;
	ld.shared.f32 	%f134, [%r5+28];
	ld.shared.f32 	%f135, [%r7+896];
	fma.rn.f32 	%f136, %f134, %f135, %f133;
	ld.shared.f32 	%f137, [%r5+32];
	ld.shared.f32 	%f138, [%r7+1024];
	fma.rn.f32 	%f139, %f137, %f138, %f136;
	ld.shared.f32 	%f140, [%r5+36];
	ld.shared.f32 	%f141, [%r7+1152];
	fma.rn.f32 	%f142, %f140, %f141, %f139;
	ld.shared.f32 	%f143, [%r5+40];
	ld.shared.f32 	%f144, [%r7+1280];
	fma.rn.f32 	%f145, %f143, %f144, %f142;
	ld.shared.f32 	%f146, [%r5+44];
	ld.shared.f32 	%f147, [%r7+1408];
	fma.rn.f32 	%f148, %f146, %f147, %f145;
	ld.shared.f32 	%f149, [%r5+48];
	ld.shared.f32 	%f150, [%r7+1536];
	fma.rn.f32 	%f151, %f149, %f150, %f148;
	ld.shared.f32 	%f152, [%r5+52];
	ld.shared.f32 	%f153, [%r7+1664];
	fma.rn.f32 	%f154, %f152, %f153, %f151;
	ld.shared.f32 	%f155, [%r5+56];
	ld.shared.f32 	%f156, [%r7+1792];
	fma.rn.f32 	%f157, %f155, %f156, %f154;
	ld.shared.f32 	%f158, [%r5+60];
	ld.shared.f32 	%f159, [%r7+1920];
	fma.rn.f32 	%f160, %f158, %f159, %f157;
	ld.shared.f32 	%f161, [%r5+64];
	ld.shared.f32 	%f162, [%r7+2048];
	fma.rn.f32 	%f163, %f161, %f162, %f160;
	ld.shared.f32 	%f164, [%r5+68];
	ld.shared.f32 	%f165, [%r7+2176];
	fma.rn.f32 	%f166, %f164, %f165, %f163;
	ld.shared.f32 	%f167, [%r5+72];
	ld.shared.f32 	%f168, [%r7+2304];
	fma.rn.f32 	%f169, %f167, %f168, %f166;
	ld.shared.f32 	%f170, [%r5+76];
	ld.shared.f32 	%f171, [%r7+2432];
	fma.rn.f32 	%f172, %f170, %f171, %f169;
	ld.shared.f32 	%f173, [%r5+80];
	ld.shared.f32 	%f174, [%r7+2560];
	fma.rn.f32 	%f175, %f173, %f174, %f172;
	ld.shared.f32 	%f176, [%r5+84];
	ld.shared.f32 	%f177, [%r7+2688];
	fma.rn.f32 	%f178, %f176, %f177, %f175;
	ld.shared.f32 	%f179, [%r5+88];
	ld.shared.f32 	%f180, [%r7+2816];
	fma.rn.f32 	%f181, %f179, %f180, %f178;
	ld.shared.f32 	%f182, [%r5+92];
	ld.shared.f32 	%f183, [%r7+2944];
	fma.rn.f32 	%f184, %f182, %f183, %f181;
	ld.shared.f32 	%f185, [%r5+96];
	ld.shared.f32 	%f186, [%r7+3072];
	fma.rn.f32 	%f187, %f185, %f186, %f184;
	ld.shared.f32 	%f188, [%r5+100];
	ld.shared.f32 	%f189, [%r7+3200];
	fma.rn.f32 	%f190, %f188, %f189, %f187;
	ld.shared.f32 	%f191, [%r5+104];
	ld.shared.f32 	%f192, [%r7+3328];
	fma.rn.f32 	%f193, %f191, %f192, %f190;
	ld.shared.f32 	%f194, [%r5+108];
	ld.shared.f32 	%f195, [%r7+3456];
	fma.rn.f32 	%f196, %f194, %f195, %f193;
	ld.shared.f32 	%f197, [%r5+112];
	ld.shared.f32 	%f198, [%r7+3584];
	fma.rn.f32 	%f199, %f197, %f198, %f196;
	ld.shared.f32 	%f200, [%r5+116];
	ld.shared.f32 	%f201, [%r7+3712];
	fma.rn.f32 	%f202, %f200, %f201, %f199;
	ld.shared.f32 	%f203, [%r5+120];
	ld.shared.f32 	%f204, [%r7+3840];
	fma.rn.f32 	%f205, %f203, %f204, %f202;
	ld.shared.f32 	%f206, [%r5+124];
	ld.shared.f32 	%f207, [%r7+3968];
	fma.rn.f32 	%f406, %f206, %f207, %f205;
	bar.sync 	0;
	add.s32 	%r38, %r41, 32;
	mul.wide.u32 	%rd12, %r41, 4;
	add.s64 	%rd13, %rd7, %rd12;
	ld.global.f32 	%f208, [%rd13];
	st.shared.f32 	[%r6], %f208;
	bar.sync 	0;
	ld.shared.f32 	%f209, [%r5];
	ld.shared.f32 	%f210, [%r7];
	fma.rn.f32 	%f211, %f209, %f210, %f405;
	ld.shared.f32 	%f212, [%r5+4];
	ld.shared.f32 	%f213, [%r7+128];
	fma.rn.f32 	%f214, %f212, %f213, %f211;
	ld.shared.f32 	%f215, [%r5+8];
	ld.shared.f32 	%f216, [%r7+256];
	fma.rn.f32 	%f217, %f215, %f216, %f214;
	ld.shared.f32 	%f218, [%r5+12];
	ld.shared.f32 	%f219, [%r7+384];
	fma.rn.f32 	%f220, %f218, %f219, %f217;
	ld.shared.f32 	%f221, [%r5+16];
	ld.shared.f32 	%f222, [%r7+512];
	fma.rn.f32 	%f223, %f221, %f222, %f220;
	ld.shared.f32 	%f224, [%r5+20];
	ld.shared.f32 	%f225, [%r7+640];
	fma.rn.f32 	%f226, %f224, %f225, %f223;
	ld.shared.f32 	%f227, [%r5+24];
	ld.shared.f32 	%f228, [%r7+768];
	fma.rn.f32 	%f229, %f227, %f228, %f226;
	ld.shared.f32 	%f230, [%r5+28];
	ld.shared.f32 	%f231, [%r7+896];
	fma.rn.f32 	%f232, %f230, %f231, %f229;
	ld.shared.f32 	%f233, [%r5+32];
	ld.shared.f32 	%f234, [%r7+1024];
	fma.rn.f32 	%f235, %f233, %f234, %f232;
	ld.shared.f32 	%f236, [%r5+36];
	ld.shared.f32 	%f237, [%r7+1152];
	fma.rn.f32 	%f238, %f236, %f237, %f235;
	ld.shared.f32 	%f239, [%r5+40];
	ld.shared.f32 	%f240, [%r7+1280];
	fma.rn.f32 	%f241, %f239, %f240, %f238;
	ld.shared.f32 	%f242, [%r5+44];
	ld.shared.f32 	%f243, [%r7+1408];
	fma.rn.f32 	%f244, %f242, %f243, %f241;
	ld.shared.f32 	%f245, [%r5+48];
	ld.shared.f32 	%f246, [%r7+1536];
	fma.rn.f32 	%f247, %f245, %f246, %f244;
	ld.shared.f32 	%f248, [%r5+52];
	ld.shared.f32 	%f249, [%r7+1664];
	fma.rn.f32 	%f250, %f248, %f249, %f247;
	ld.shared.f32 	%f251, [%r5+56];
	ld.shared.f32 	%f252, [%r7+1792];
	fma.rn.f32 	%f253, %f251, %f252, %f250;
	ld.shared.f32 	%f254, [%r5+60];
	ld.shared.f32 	%f255, [%r7+1920];
	fma.rn.f32 	%f256, %f254, %f255, %f253;
	ld.shared.f32 	%f257, [%r5+64];
	ld.shared.f32 	%f258, [%r7+2048];
	fma.rn.f32 	%f259, %f257, %f258, %f256;
	ld.shared.f32 	%f260, [%r5+68];
	ld.shared.f32 	%f261, [%r7+2176];
	fma.rn.f32 	%f262, %f260, %f261, %f259;
	ld.shared.f32 	%f263, [%r5+72];
	ld.shared.f32 	%f264, [%r7+2304];
	fma.rn.f32 	%f265, %f263, %f264, %f262;
	ld.shared.f32 	%f266, [%r5+76];
	ld.shared.f32 	%f267, [%r7+2432];
	fma.rn.f32 	%f268, %f266, %f267, %f265;
	ld.shared.f32 	%f269, [%r5+80];
	ld.shared.f32 	%f270, [%r7+2560];
	fma.rn.f32 	%f271, %f269, %f270, %f268;
	ld.shared.f32 	%f272, [%r5+84];
	ld.shared.f32 	%f273, [%r7+2688];
	fma.rn.f32 	%f274, %f272, %f273, %f271;
	ld.shared.f32 	%f275, [%r5+88];
	ld.shared.f32 	%f276, [%r7+2816];
	fma.rn.f32 	%f277, %f275, %f276, %f274;
	ld.shared.f32 	%f278, [%r5+92];
	ld.shared.f32 	%f279, [%r7+2944];
	fma.rn.f32 	%f280, %f278, %f279, %f277;
	ld.shared.f32 	%f281, [%r5+96];
	ld.shared.f32 	%f282, [%r7+3072];
	fma.rn.f32 	%f283, %f281, %f282, %f280;
	ld.shared.f32 	%f284, [%r5+100];
	ld.shared.f32 	%f285, [%r7+3200];
	fma.rn.f32 	%f286, %f284, %f285, %f283;
	ld.shared.f32 	%f287, [%r5+104];
	ld.shared.f32 	%f288, [%r7+3328];
	fma.rn.f32 	%f289, %f287, %f288, %f286;
	ld.shared.f32 	%f290, [%r5+108];
	ld.shared.f32 	%f291, [%r7+3456];
	fma.rn.f32 	%f292, %f290, %f291, %f289;
	ld.shared.f32 	%f293, [%r5+112];
	ld.shared.f32 	%f294, [%r7+3584];
	fma.rn.f32 	%f295, %f293, %f294, %f292;
	ld.shared.f32 	%f296, [%r5+116];
	ld.shared.f32 	%f297, [%r7+3712];
	fma.rn.f32 	%f298, %f296, %f297, %f295;
	ld.shared.f32 	%f299, [%r5+120];
	ld.shared.f32 	%f300, [%r7+3840];
	fma.rn.f32 	%f301, %f299, %f300, %f298;
	ld.shared.f32 	%f302, [%r5+124];
	ld.shared.f32 	%f303, [%r7+3968];
	fma.rn.f32 	%f405, %f302, %f303, %f301;
	bar.sync 	0;
	mul.wide.u32 	%rd14, %r38, 4;
	add.s64 	%rd15, %rd7, %rd14;
	ld.global.f32 	%f304, [%rd15];
	st.shared.f32 	[%r6], %f304;
	bar.sync 	0;
	ld.shared.f32 	%f305, [%r5];
	ld.shared.f32 	%f306, [%r7];
	fma.rn.f32 	%f307, %f305, %f306, %f404;
	ld.shared.f32 	%f308, [%r5+4];
	ld.shared.f32 	%f309, [%r7+128];
	fma.rn.f32 	%f310, %f308, %f309, %f307;
	ld.shared.f32 	%f311, [%r5+8];
	ld.shared.f32 	%f312, [%r7+256];
	fma.rn.f32 	%f313, %f311, %f312, %f310;
	ld.shared.f32 	%f314, [%r5+12];
	ld.shared.f32 	%f315, [%r7+384];
	fma.rn.f32 	%f316, %f314, %f315, %f313;
	ld.shared.f32 	%f317, [%r5+16];
	ld.shared.f32 	%f318, [%r7+512];
	fma.rn.f32 	%f319, %f317, %f318, %f316;
	ld.shared.f32 	%f320, [%r5+20];
	ld.shared.f32 	%f321, [%r7+640];
	fma.rn.f32 	%f322, %f320, %f321, %f319;
	ld.shared.f32 	%f323, [%r5+24];
	ld.shared.f32 	%f324, [%r7+768];
	fma.rn.f32 	%f325, %f323, %f324, %f322;
	ld.shared.f32 	%f326, [%r5+28];
	ld.shared.f32 	%f327, [%r7+896];
	fma.rn.f32 	%f328, %f326, %f327, %f325;
	ld.shared.f32 	%f329, [%r5+32];
	ld.shared.f32 	%f330, [%r7+1024];
	fma.rn.f32 	%f331, %f329, %f330, %f328;
	ld.shared.f32 	%f332, [%r5+36];
	ld.shared.f32 	%f333, [%r7+1152];
	fma.rn.f32 	%f334, %f332, %f333, %f331;
	ld.shared.f32 	%f335, [%r5+40];
	ld.shared.f32 	%f336, [%r7+1280];
	fma.rn.f32 	%f337, %f335, %f336, %f334;
	ld.shared.f32 	%f338, [%r5+44];
	ld.shared.f32 	%f339, [%r7+1408];
	fma.rn.f32 	%f340, %f338, %f339, %f337;
	ld.shared.f32 	%f341, [%r5+48];
	ld.shared.f32 	%f342, [%r7+1536];
	fma.rn.f32 	%f343, %f341, %f342, %f340;
	ld.shared.f32 	%f344, [%r5+52];
	ld.shared.f32 	%f345, [%r7+1664];
	fma.rn.f32 	%f346, %f344, %f345, %f343;
	ld.shared.f32 	%f347, [%r5+56];
	ld.shared.f32 	%f348, [%r7+1792];
	fma.rn.f32 	%f349, %f347, %f348, %f346;
	ld.shared.f32 	%f350, [%r5+60];
	ld.shared.f32 	%f351, [%r7+1920];
	fma.rn.f32 	%f352, %f350, %f351, %f349;
	ld.shared.f32 	%f353, [%r5+64];
	ld.shared.f32 	%f354, [%r7+2048];
	fma.rn.f32 	%f355, %f353, %f354, %f352;
	ld.shared.f32 	%f356, [%r5+68];
	ld.shared.f32 	%f357, [%r7+2176];
	fma.rn.f32 	%f358, %f356, %f357, %f355;
	ld.shared.f32 	%f359, [%r5+72];
	ld.shared.f32 	%f360, [%r7+2304];
	fma.rn.f32 	%f361, %f359, %f360, %f358;
	ld.shared.f32 	%f362, [%r5+76];
	ld.shared.f32 	%f363, [%r7+2432];
	fma.rn.f32 	%f364, %f362, %f363, %f361;
	ld.shared.f32 	%f365, [%r5+80];
	ld.shared.f32 	%f366, [%r7+2560];
	fma.rn.f32 	%f367, %f365, %f366, %f364;
	ld.shared.f32 	%f368, [%r5+84];
	ld.shared.f32 	%f369, [%r7+2688];
	fma.rn.f32 	%f370, %f368, %f369, %f367;
	ld.shared.f32 	%f371, [%r5+88];
	ld.shared.f32 	%f372, [%r7+2816];
	fma.rn.f32 	%f373, %f371, %f372, %f370;
	ld.shared.f32 	%f374, [%r5+92];
	ld.shared.f32 	%f375, [%r7+2944];
	fma.rn.f32 	%f376, %f374, %f375, %f373;
	ld.shared.f32 	%f377, [%r5+96];
	ld.shared.f32 	%f378, [%r7+3072];
	fma.rn.f32 	%f379, %f377, %f378, %f376;
	ld.shared.f32 	%f380, [%r5+100];
	ld.shared.f32 	%f381, [%r7+3200];
	fma.rn.f32 	%f382, %f380, %f381, %f379;
	ld.shared.f32 	%f383, [%r5+104];
	ld.shared.f32 	%f384, [%r7+3328];
	fma.rn.f32 	%f385, %f383, %f384, %f382;
	ld.shared.f32 	%f386, [%r5+108];
	ld.shared.f32 	%f387, [%r7+3456];
	fma.rn.f32 	%f388, %f386, %f387, %f385;
	ld.shared.f32 	%f389, [%r5+112];
	ld.shared.f32 	%f390, [%r7+3584];
	fma.rn.f32 	%f391, %f389, %f390, %f388;
	ld.shared.f32 	%f392, [%r5+116];
	ld.shared.f32 	%f393, [%r7+3712];
	fma.rn.f32 	%f394, %f392, %f393, %f391;
	ld.shared.f32 	%f395, [%r5+120];
	ld.shared.f32 	%f396, [%r7+3840];
	fma.rn.f32 	%f397, %f395, %f396, %f394;
	ld.shared.f32 	%f398, [%r5+124];
	ld.shared.f32 	%f399, [%r7+3968];
	fma.rn.f32 	%f404, %f398, %f399, %f397;
	bar.sync 	0;
	add.s32 	%r43, %r43, 1;
	setp.eq.s32 	%p2, %r43, 0;
	add.s32 	%r42, %r42, 32;
	shl.b32 	%r39, %r17, 5;
	add.s32 	%r41, %r41, %r39;
	@%p2 bra 	$L__BB0_3;
	bra.uni 	$L__BB0_2;
$L__BB0_3:
	ld.param.u64 	%rd21, [_Z21tiledMatrixMultKernelPfS_S_i_param_2];
	mad.lo.s32 	%r40, %r17, %r2, %r4;
	cvta.to.global.u64 	%rd16, %rd21;
	mul.wide.s32 	%rd17, %r40, 4;
	add.s64 	%rd18, %rd16, %rd17;
	st.global.f32 	[%rd18], %f407;
	st.global.f32 	[%rd18+128], %f406;
	st.global.f32 	[%rd18+256], %f405;
	st.global.f32 	[%rd18+384], %f404;
	ret;

}


// ===== COMPILED SASS (sm_100) =====

	.target	sm_100

	.elftype	@"ET_EXEC"


//--------------------- .note.nv.tkinfo           --------------------------
	.section	.note.nv.tkinfo,"",@"SHT_NOTE"
	.sectionflags	@"SHF_NOTE_NV_TKINFO"
	.tkinfo
        /*0018*/ 	.word	0x00000002
        /*0030*/ 	.string	""
        /*0030*/ 	.string	"ptxas"
        /*0030*/ 	.string	"Cuda compilation tools, release 13.0, V13.0.88"
        /*0030*/ 	.string	"Build cuda_13.0.r13.0/compiler.36424714_0"
        /*0030*/ 	.string	"-arch sm_100 -m 64 "



//--------------------- .note.nv.cuinfo           --------------------------
	.section	.note.nv.cuinfo,"",@"SHT_NOTE"
	.sectionflags	@"SHF_NOTE_NV_CUINFO"
        /*0018*/ 	.short	0x0002
        /*001a*/ 	.short	0x0064
        /*001c*/ 	.short	0x0082
	.zero		2


//--------------------- .nv.info                  --------------------------
	.section	.nv.info,"",@"SHT_CUDA_INFO"
	.align	4


	//----- nvinfo : EIATTR_REGCOUNT
	.align		4
        /*0000*/ 	.byte	0x04, 0x2f
        /*0002*/ 	.short	(.L_1 - .L_0)
	.align		4
.L_0:
        /*0004*/ 	.word	index@(_Z21tiledMatrixMultKernelPfS_S_i)
        /*0008*/ 	.word	0x00000020


	//----- nvinfo : EIATTR_FRAME_SIZE
	.align		4
.L_1:
        /*000c*/ 	.byte	0x04, 0x11
        /*000e*/ 	.short	(.L_3 - .L_2)
	.align		4
.L_2:
        /*0010*/ 	.word	index@(_Z21tiledMatrixMultKernelPfS_S_i)
        /*0014*/ 	.word	0x00000000


	//----- nvinfo : EIATTR_MIN_STACK_SIZE
	.align		4
.L_3:
        /*0018*/ 	.byte	0x04, 0x12
        /*001a*/ 	.short	(.L_5 - .L_4)
	.align		4
.L_4:
        /*001c*/ 	.word	index@(_Z21tiledMatrixMultKernelPfS_S_i)
        /*0020*/ 	.word	0x00000000
.L_5:


//--------------------- .nv.compat                --------------------------
	.section	.nv.compat,"",@"SHT_CUDA_COMPAT_INFO"
	.align	4
        /*0000*/ 	.byte	0x02, 0x09, 0x00, 0x00, 0x02, 0x02, 0x01, 0x00, 0x02, 0x05, 0x05, 0x00, 0x03, 0x07, 0x01, 0x01
        /*0010*/ 	.byte	0x02, 0x03, 0x00, 0x00, 0x02, 0x06, 0x01, 0x00, 0x04, 0x0b, 0x08, 0x00, 0x09, 0x00, 0x00, 0x00
        /*0020*/ 	.byte	0x00, 0x00, 0x00, 0x00


//--------------------- .nv.info._Z21tiledMatrixMultKernelPfS_S_i --------------------------
	.section	.nv.info._Z21tiledMatrixMultKernelPfS_S_i,"",@"SHT_CUDA_INFO"
	.sectionflags	@""
	.align	4


	//----- nvinfo : EIATTR_CUDA_API_VERSION
	.align		4
        /*0000*/ 	.byte	0x04, 0x37
        /*0002*/ 	.short	(.L_7 - .L_6)
.L_6:
        /*0004*/ 	.word	0x00000082


	//----- nvinfo : EIATTR_KPARAM_INFO
	.align		4
.L_7:
        /*0008*/ 	.byte	0x04, 0x17
        /*000a*/ 	.short	(.L_9 - .L_8)
.L_8:
        /*000c*/ 	.word	0x00000000
        /*0010*/ 	.short	0x0003
        /*0012*/ 	.short	0x0018
        /*0014*/ 	.byte	0x00, 0xf0, 0x11, 0x00


	//----- nvinfo : EIATTR_KPARAM_INFO
	.align		4
.L_9:
        /*0018*/ 	.byte	0x04, 0x17
        /*001a*/ 	.short	(.L_11 - .L_10)
.L_10:
        /*001c*/ 	.word	0x00000000
        /*0020*/ 	.short	0x0002
        /*0022*/ 	.short	0x0010
        /*0024*/ 	.byte	0x00, 0xf5, 0x21, 0x00


	//----- nvinfo : EIATTR_KPARAM_INFO
	.align		4
.L_11:
        /*0028*/ 	.byte	0x04, 0x17
        /*002a*/ 	.short	(.L_13 - .L_12)
.L_12:
        /*002c*/ 	.word	0x00000000
        /*0030*/ 	.short	0x0001
        /*0032*/ 	.short	0x0008
        /*0034*/ 	.byte	0x00, 0xf5, 0x21, 0x00


	//----- nvinfo : EIATTR_KPARAM_INFO
	.align		4
.L_13:
        /*0038*/ 	.byte	0x04, 0x17
        /*003a*/ 	.short	(.L_15 - .L_14)
.L_14:
        /*003c*/ 	.word	0x00000000
        /*0040*/ 	.short	0x0000
        /*0042*/ 	.short	0x0000
        /*0044*/ 	.byte	0x00, 0xf5, 0x21, 0x00


	//----- nvinfo : EIATTR_SPARSE_MMA_MASK
	.align		4
.L_15:
        /*0048*/ 	.byte	0x03, 0x50
        /*004a*/ 	.short	0x0000


	//----- nvinfo : EIATTR_MAXREG_COUNT
	.align		4
        /*004c*/ 	.byte	0x03, 0x1b
        /*004e*/ 	.short	0x00ff


	//----- nvinfo : EIATTR_NUM_BARRIERS
	.align		4
        /*0050*/ 	.byte	0x02, 0x4c
        /*0052*/ 	.byte	0x01
	.zero		1


	//----- nvinfo : EIATTR_MERCURY_ISA_VERSION
	.align		4
        /*0054*/ 	.byte	0x03, 0x5f
        /*0056*/ 	.short	0x0101


	//----- nvinfo : EIATTR_VRC_CTA_INIT_COUNT
	.align		4
        /*0058*/ 	.byte	0x02, 0x4a
	.zero		1
	.zero		1


	//----- nvinfo : EIATTR_EXIT_INSTR_OFFSETS
	.align		4
        /*005c*/ 	.byte	0x04, 0x1c
        /*005e*/ 	.short	(.L_17 - .L_16)


	//   ....[0]....
.L_16:
        /*0060*/ 	.word	0x000016d0


	//----- nvinfo : EIATTR_CBANK_PARAM_SIZE
	.align		4
.L_17:
        /*0064*/ 	.byte	0x03, 0x19
        /*0066*/ 	.short	0x001c


	//----- nvinfo : EIATTR_PARAM_CBANK
	.align		4
        /*0068*/ 	.byte	0x04, 0x0a
        /*006a*/ 	.short	(.L_19 - .L_18)
	.align		4
.L_18:
        /*006c*/ 	.word	index@(.nv.constant0._Z21tiledMatrixMultKernelPfS_S_i)
        /*0070*/ 	.short	0x0380
        /*0072*/ 	.short	0x001c


	//----- nvinfo : EIATTR_SW_WAR
	.align		4
.L_19:
        /*0074*/ 	.byte	0x04, 0x36
        /*0076*/ 	.short	(.L_21 - .L_20)
.L_20:
        /*0078*/ 	.word	0x00000008
.L_21:


//--------------------- .nv.callgraph             --------------------------
	.section	.nv.callgraph,"",@"SHT_CUDA_CALLGRAPH"
	.align	4
	.sectionentsize	8
	.align		4
        /*0000*/ 	.word	0x00000000
	.align		4
        /*0004*/ 	.word	0xffffffff
	.align		4
        /*0008*/ 	.word	0x00000000
	.align		4
        /*000c*/ 	.word	0xfffffffe
	.align		4
        /*0010*/ 	.word	0x00000000
	.align		4
        /*0014*/ 	.word	0xfffffffd
	.align		4
        /*0018*/ 	.word	0x00000000
	.align		4
        /*001c*/ 	.word	0xfffffffc


//--------------------- .text._Z21tiledMatrixMultKernelPfS_S_i --------------------------
	.section	.text._Z21tiledMatrixMultKernelPfS_S_i,"ax",@progbits
	.align	128
        .global         _Z21tiledMatrixMultKernelPfS_S_i
        .type           _Z21tiledMatrixMultKernelPfS_S_i,@function
        .size           _Z21tiledMatrixMultKernelPfS_S_i,(.L_x_3 - _Z21tiledMatrixMultKernelPfS_S_i)
        .other          _Z21tiledMatrixMultKernelPfS_S_i,@"STO_CUDA_ENTRY STV_DEFAULT"
_Z21tiledMatrixMultKernelPfS_S_i:
.text._Z21tiledMatrixMultKernelPfS_S_i:
[----:B------:R-:W-:Y:S01]  /*0000*/  LDC R1, c[0x0][0x37c] ;  /* 0x0000df00ff017b82 */ /* 0x000fe20000000800 */
[----:B------:R-:W0:Y:S01]  /*0010*/  LDCU UR6, c[0x0][0x398] ;  /* 0x00007300ff0677ac */ /* 0x000e220008000800 */
[----:B------:R-:W1:Y:S06]  /*0020*/  S2R R8, SR_TID.Y ;  /* 0x0000000000087919 */ /* 0x000e6c0000002200 */
[----:B------:R-:W1:Y:S01]  /*0030*/  LDC R18, c[0x0][0x364] ;  /* 0x0000d900ff127b82 */ /* 0x000e620000000800 */
[----:B------:R-:W-:Y:S01]  /*0040*/  HFMA2 R19, -RZ, RZ, 0, 0 ;  /* 0x00000000ff137431 */ /* 0x000fe200000001ff */
[----:B------:R-:W2:Y:S01]  /*0050*/  LDCU.64 UR8, c[0x0][0x358] ;  /* 0x00006b00ff0877ac */ /* 0x000ea20008000a00 */
[----:B------:R-:W3:Y:S01]  /*0060*/  S2R R0, SR_TID.X ;  /* 0x0000000000007919 */ /* 0x000ee20000002100 */
[----:B------:R-:W-:-:S02]  /*0070*/  MOV R22, RZ ;  /* 0x000000ff00167202 */ /* 0x000fc40000000f00 */
[----:B------:R-:W-:Y:S02]  /*0080*/  CS2R R20, SRZ ;  /* 0x0000000000147805 */ /* 0x000fe4000001ff00 */
[----:B------:R-:W4:Y:S08]  /*0090*/  S2UR UR5, SR_CTAID.X ;  /* 0x00000000000579c3 */ /* 0x000f300000002500 */
[----:B------:R-:W4:Y:S01]  /*00a0*/  LDC R17, c[0x0][0x360] ;  /* 0x0000d800ff117b82 */ /* 0x000f220000000800 */
[----:B0-----:R-:W-:-:S04]  /*00b0*/  MOV R9, UR6 ;  /* 0x0000000600097c02 */ /* 0x001fc80008000f00 */
[----:B------:R-:W-:-:S03]  /*00c0*/  ISETP.GE.AND P0, PT, R9, 0x20, PT ;  /* 0x000000200900780c */ /* 0x000fc60003f06270 */
[----:B------:R-:W1:Y:S01]  /*00d0*/  S2UR UR4, SR_CTAID.Y ;  /* 0x00000000000479c3 */ /* 0x000e620000002600 */
[----:B----4-:R-:W-:-:S05]  /*00e0*/  IMAD R17, R17, UR5, RZ ;  /* 0x0000000511117c24 */ /* 0x010fca000f8e02ff */
[----:B---3--:R-:W-:Y:S01]  /*00f0*/  LEA R17, R17, R0, 0x2 ;  /* 0x0000000011117211 */ /* 0x008fe200078e10ff */
[----:B-1----:R-:W-:-:S03]  /*0100*/  IMAD R18, R18, UR4, R8 ;  /* 0x0000000412127c24 */ /* 0x002fc6000f8e0208 */
[----:B--2---:R-:W-:Y:S05]  /*0110*/  @!P0 BRA `(.L_x_0) ;  /* 0x0000001400508947 */ /* 0x004fea0003800000 */
[----:B------:R-:W0:Y:S01]  /*0120*/  S2UR UR6, SR_CgaCtaId ;  /* 0x00000000000679c3 */ /* 0x000e220000008800 */
[----:B------:R-:W-:Y:S01]  /*0130*/  UMOV UR4, 0x400 ;  /* 0x0000040000047882 */ /* 0x000fe20000000000 */
[----:B------:R-:W-:Y:S01]  /*0140*/  SHF.R.S32.HI R2, RZ, 0x1f, R9 ;  /* 0x0000001fff027819 */ /* 0x000fe20000011409 */
[----:B------:R-:W-:Y:S01]  /*0150*/  UIADD3 UR5, UPT, UPT, UR4, 0x1000, URZ ;  /* 0x0000100004057890 */ /* 0x000fe2000fffe0ff */
[-C--:B------:R-:W-:Y:S01]  /*0160*/  IMAD R6, R8, R9.reuse, R17 ;  /* 0x0000000908067224 */ /* 0x080fe200078e0211 */
[----:B------:R-:W-:Y:S02]  /*0170*/  MOV R19, RZ ;  /* 0x000000ff00137202 */ /* 0x000fe40000000f00 */
[-C--:B------:R-:W-:Y:S01]  /*0180*/  LEA.HI R4, R2, R9.reuse, RZ, 0x5 ;  /* 0x0000000902047211 */ /* 0x080fe200078f28ff */
[----:B------:R-:W1:Y:S01]  /*0190*/  LDC R3, c[0x0][0x398] ;  /* 0x0000e600ff037b82 */ /* 0x000e620000000800 */
[----:B------:R-:W-:Y:S02]  /*01a0*/  IMAD R2, R18, R9, R0 ;  /* 0x0000000912027224 */ /* 0x000fe400078e0200 */
[----:B------:R-:W-:-:S02]  /*01b0*/  SHF.R.S32.HI R5, RZ, 0x5, R4 ;  /* 0x00000005ff057819 */ /* 0x000fc40000011404 */
[----:B------:R-:W-:Y:S02]  /*01c0*/  IADD3 R4, PT, PT, R6, 0x40, RZ ;  /* 0x0000004006047810 */ /* 0x000fe40007ffe0ff */
[----:B------:R-:W-:Y:S01]  /*01d0*/  IADD3 R5, PT, PT, -R5, RZ, RZ ;  /* 0x000000ff05057210 */ /* 0x000fe20007ffe1ff */
[----:B------:R-:W2:Y:S08]  /*01e0*/  LDC.64 R26, c[0x0][0x380] ;  /* 0x0000e000ff1a7b82 */ /* 0x000eb00000000a00 */
[----:B------:R-:W3:Y:S01]  /*01f0*/  LDC.64 R24, c[0x0][0x388] ;  /* 0x0000e200ff187b82 */ /* 0x000ee20000000a00 */
[----:B0-----:R-:W-:-:S02]  /*0200*/  ULEA UR5, UR6, UR5, 0x18 ;  /* 0x0000000506057291 */ /* 0x001fc4000f8ec0ff */
[----:B------:R-:W-:-:S04]  /*0210*/  ULEA UR4, UR6, UR4, 0x18 ;  /* 0x0000000406047291 */ /* 0x000fc8000f8ec0ff */
[----:B------:R-:W-:Y:S02]  /*0220*/  LEA R7, R0, UR5, 0x2 ;  /* 0x0000000500077c11 */ /* 0x000fe4000f8e10ff */
[C---:B------:R-:W-:Y:S02]  /*0230*/  LEA R16, R8.reuse, UR4, 0x7 ;  /* 0x0000000408107c11 */ /* 0x040fe4000f8e38ff */
[----:B------:R-:W-:-:S07]  /*0240*/  LEA R6, R8, R7, 0x7 ;  /* 0x0000000708067211 */ /* 0x000fce00078e38ff */
.L_x_1:
[----:B------:R-:W-:Y:S01]  /*0250*/  IADD3 R9, PT, PT, R4, -0x40, RZ ;  /* 0xffffffc004097810 */ /* 0x000fe20007ffe0ff */
[----:B--2---:R-:W-:-:S04]  /*0260*/  IMAD.WIDE.U32 R10, R2, 0x4, R26 ;  /* 0x00000004020a7825 */ /* 0x004fc800078e001a */
[----:B---3--:R-:W-:Y:S02]  /*0270*/  IMAD.WIDE.U32 R8, R9, 0x4, R24 ;  /* 0x0000000409087825 */ /* 0x008fe400078e0018 */
[----:B------:R-:W2:Y:S04]  /*0280*/  LDG.E R10, desc[UR8][R10.64] ;  /* 0x000000080a0a7981 */ /* 0x000ea8000c1e1900 */
[----:B------:R-:W3:Y:S01]  /*0290*/  LDG.E R9, desc[UR8][R8.64] ;  /* 0x0000000808097981 */ /* 0x000ee2000c1e1900 */
[----:B------:R-:W-:-:S05]  /*02a0*/  LEA R23, R0, R16, 0x2 ;  /* 0x0000001000177211 */ /* 0x000fca00078e10ff */
[----:B--2---:R-:W-:Y:S04]  /*02b0*/  STS [R23], R10 ;  /* 0x0000000a17007388 */ /* 0x004fe80000000800 */
[----:B---3--:R-:W-:Y:S01]  /*02c0*/  STS [R6], R9 ;  /* 0x0000000906007388 */ /* 0x008fe20000000800 */
[----:B------:R-:W-:Y:S06]  /*02d0*/  BAR.SYNC.DEFER_BLOCKING 0x0 ;  /* 0x0000000000007b1d */ /* 0x000fec0000010000 */
[----:B------:R-:W-:Y:S04]  /*02e0*/  LDS R29, [R7] ;  /* 0x00000000071d7984 */ /* 0x000fe80000000800 */
[----:B------:R-:W0:Y:S04]  /*02f0*/  LDS.128 R12, [R16] ;  /* 0x00000000100c7984 */ /* 0x000e280000000c00 */
[----:B------:R-:W2:Y:S04]  /*0300*/  LDS R11, [R7+0x80] ;  /* 0x00008000070b7984 */ /* 0x000ea80000000800 */
[----:B------:R-:W3:Y:S04]  /*0310*/  LDS R8, [R7+0x100] ;  /* 0x0001000007087984 */ /* 0x000ee80000000800 */
[----:B------:R-:W4:Y:S01]  /*0320*/  LDS R28, [R7+0x180] ;  /* 0x00018000071c7984 */ /* 0x000f220000000800 */
[----:B0-----:R-:W-:-:S03]  /*0330*/  FFMA R12, R12, R29, R20 ;  /* 0x0000001d0c0c7223 */ /* 0x001fc60000000014 */
[----:B------:R-:W-:Y:S01]  /*0340*/  LDS R20, [R7+0x380] ;  /* 0x0003800007147984 */ /* 0x000fe20000000800 */
[----:B--2---:R-:W-:-:S03]  /*0350*/  FFMA R11, R11, R13, R12 ;  /* 0x0000000d0b0b7223 */ /* 0x004fc6000000000c */
[----:B------:R-:W-:Y:S01]  /*0360*/  LDS R13, [R7+0x200] ;  /* 0x00020000070d7984 */ /* 0x000fe20000000800 */
[----:B---3--:R-:W-:-:S03]  /*0370*/  FFMA R23, R8, R14, R11 ;  /* 0x0000000e08177223 */ /* 0x008fc6000000000b */
[----:B------:R-:W0:Y:S01]  /*0380*/  LDS.128 R8, [R16+0x10] ;  /* 0x0000100010087984 */ /* 0x000e220000000c00 */
[----:B----4-:R-:W-:-:S03]  /*0390*/  FFMA R15, R28, R15, R23 ;  /* 0x0000000f1c0f7223 */ /* 0x010fc60000000017 */
[----:B------:R-:W2:Y:S04]  /*03a0*/  LDS R23, [R7+0x280] ;  /* 0x0002800007177984 */ /* 0x000ea80000000800 */
[----:B------:R-:W3:Y:S01]  /*03b0*/  LDS R12, [R7+0x300] ;  /* 0x00030000070c7984 */ /* 0x000ee20000000800 */
[----:B0-----:R-:W-:-:S04]  /*03c0*/  FFMA R8, R8, R13, R15 ;  /* 0x0000000d08087223 */ /* 0x001fc8000000000f */
[----:B--2---:R-:W-:Y:S02]  /*03d0*/  FFMA R23, R23, R9, R8 ;  /* 0x0000000917177223 */ /* 0x004fe40000000008 */
[----:B------:R-:W-:Y:S02]  /*03e0*/  LDS R9, [R7+0x400] ;  /* 0x0004000007097984 */ /* 0x000fe40000000800 */
[----:B---3--:R-:W-:Y:S02]  /*03f0*/  FFMA R23, R12, R10, R23 ;  /* 0x0000000a0c177223 */ /* 0x008fe40000000017 */
[----:B------:R-:W0:Y:S02]  /*0400*/  LDS.128 R12, [R16+0x20] ;  /* 0x00002000100c7984 */ /* 0x000e240000000c00 */
[----:B------:R-:W-:Y:S02]  /*0410*/  FFMA R11, R20, R11, R23 ;  /* 0x0000000b140b7223 */ /* 0x000fe40000000017 */
[----:B------:R-:W2:Y:S04]  /*0420*/  LDS R23, [R7+0x480] ;  /* 0x0004800007177984 */ /* 0x000ea80000000800 */
[----:B------:R-:W3:Y:S04]  /*0430*/  LDS R8, [R7+0x500] ;  /* 0x0005000007087984 */ /* 0x000ee80000000800 */
[----:B------:R-:W4:Y:S01]  /*0440*/  LDS R20, [R7+0x580] ;  /* 0x0005800007147984 */ /* 0x000f220000000800 */
[----:B0-----:R-:W-:-:S04]  /*0450*/  FFMA R12, R12, R9, R11 ;  /* 0x000000090c0c7223 */ /* 0x001fc8000000000b */
[----:B--2---:R-:W-:Y:S02]  /*0460*/  FFMA R23, R23, R13, R12 ;  /* 0x0000000d17177223 */ /* 0x004fe4000000000c */
[----:B------:R-:W-:Y:S02]  /*0470*/  LDS R13, [R7+0x600] ;  /* 0x00060000070d7984 */ /* 0x000fe40000000800 */
[----:B---3--:R-:W-:Y:S02]  /*0480*/  FFMA R23, R8, R14, R23 ;  /* 0x0000000e08177223 */ /* 0x008fe40000000017 */
[----:B------:R-:W0:Y:S02]  /*0490*/  LDS.128 R8, [R16+0x30] ;  /* 0x0000300010087984 */ /* 0x000e240000000c00 */
[----:B----4-:R-:W-:Y:S02]  /*04a0*/  FFMA R15, R20, R15, R23 ;  /* 0x0000000f140f7223 */ /* 0x010fe40000000017 */
        /* <DEDUP_REMOVED lines=29> */
[----:B------:R-:W-:Y:S01]  /*0680*/  LDS R20, [R7+0xf80] ;  /* 0x000f800007147984 */ /* 0x000fe20000000800 */
[----:B0-----:R-:W-:-:S03]  /*0690*/  FFMA R8, R12, R9, R11 ;  /* 0x000000090c087223 */ /* 0x001fc6000000000b */
[----:B------:R-:W0:Y:S01]  /*06a0*/  LDS R12, [R7+0xd80] ;  /* 0x000d8000070c7984 */ /* 0x000e220000000800 */
[----:B--2---:R-:W-:-:S03]  /*06b0*/  FFMA R23, R23, R13, R8 ;  /* 0x0000000d17177223 */ /* 0x004fc60000000008 */
[----:B------:R-:W-:Y:S01]  /*06c0*/  LDS R13, [R7+0xe00] ;  /* 0x000e0000070d7984 */ /* 0x000fe20000000800 */
[----:B---3--:R-:W-:-:S03]  /*06d0*/  FFMA R23, R10, R14, R23 ;  /* 0x0000000e0a177223 */ /* 0x008fc60000000017 */
[----:B------:R-:W2:Y:S04]  /*06e0*/  LDS.128 R8, [R16+0x70] ;  /* 0x0000700010087984 */ /* 0x000ea80000000c00 */
[----:B------:R-:W-:Y:S01]  /*06f0*/  LDS R14, [R7+0xf00] ;  /* 0x000f0000070e7984 */ /* 0x000fe20000000800 */
[----:B0-----:R-:W-:Y:S01]  /*0700*/  FFMA R15, R12, R15, R23 ;  /* 0x0000000f0c0f7223 */ /* 0x001fe20000000017 */
[----:B------:R-:W-:-:S03]  /*0710*/  IADD3 R23, PT, PT, R4, -0x20, RZ ;  /* 0xffffffe004177810 */ /* 0x000fc60007ffe0ff */
[----:B--2---:R-:W-:Y:S02]  /*0720*/  FFMA R8, R8, R13, R15 ;  /* 0x0000000d08087223 */ /* 0x004fe4000000000f */
[----:B------:R-:W-:Y:S01]  /*0730*/  IMAD.WIDE.U32 R12, R23, 0x4, R24 ;  /* 0x00000004170c7825 */ /* 0x000fe200078e0018 */
[----:B------:R-:W0:Y:S01]  /*0740*/  LDS R15, [R7+0xe80] ;  /* 0x000e8000070f7984 */ /* 0x000e220000000800 */
[----:B------:R-:W-:Y:S06]  /*0750*/  BAR.SYNC.DEFER_BLOCKING 0x0 ;  /* 0x0000000000007b1d */ /* 0x000fec0000010000 */
[----:B------:R-:W2:Y:S01]  /*0760*/  LDG.E R23, desc[UR8][R12.64] ;  /* 0x000000080c177981 */ /* 0x000ea2000c1e1900 */
[----:B0-----:R-:W-:-:S04]  /*0770*/  FFMA R9, R15, R9, R8 ;  /* 0x000000090f097223 */ /* 0x001fc80000000008 */
[----:B------:R-:W-:Y:S01]  /*0780*/  FFMA R10, R14, R10, R9 ;  /* 0x0000000a0e0a7223 */ /* 0x000fe20000000009 */
[----:B--2---:R-:W-:Y:S01]  /*0790*/  STS [R6], R23 ;  /* 0x0000001706007388 */ /* 0x004fe20000000800 */
[----:B------:R-:W-:Y:S06]  /*07a0*/  BAR.SYNC.DEFER_BLOCKING 0x0 ;  /* 0x0000000000007b1d */ /* 0x000fec0000010000 */
[----:B------:R-:W-:Y:S04]  /*07b0*/  LDS R8, [R7] ;  /* 0x0000000007087984 */ /* 0x000fe80000000800 */
[----:B------:R-:W0:Y:S04]  /*07c0*/  LDS.128 R12, [R16] ;  /* 0x00000000100c7984 */ /* 0x000e280000000c00 */
[----:B------:R-:W2:Y:S04]  /*07d0*/  LDS R9, [R7+0x80] ;  /* 0x0000800007097984 */ /* 0x000ea80000000800 */
[----:B------:R-:W3:Y:S01]  /*07e0*/  LDS R28, [R7+0x100] ;  /* 0x00010000071c7984 */ /* 0x000ee20000000800 */
[----:B0-----:R-:W-:-:S03]  /*07f0*/  FFMA R8, R12, R8, R21 ;  /* 0x000000080c087223 */ /* 0x001fc60000000015 */
[----:B------:R-:W0:Y:S01]  /*0800*/  LDS R21, [R7+0x180] ;  /* 0x0001800007157984 */ /* 0x000e220000000800 */
[----:B--2---:R-:W-:-:S03]  /*0810*/  FFMA R9, R9, R13, R8 ;  /* 0x0000000d09097223 */ /* 0x004fc60000000008 */
[----:B------:R-:W-:Y:S01]  /*0820*/  LDS R8, [R7+0x200] ;  /* 0x0002000007087984 */ /* 0x000fe20000000800 */
[----:B---3--:R-:W-:-:S03]  /*0830*/  FFMA R14, R28, R14, R9 ;  /* 0x0000000e1c0e7223 */ /* 0x008fc60000000009 */
[----:B------:R-:W-:Y:S01]  /*0840*/  LDS R9, [R7+0x280] ;  /* 0x0002800007097984 */ /* 0x000fe20000000800 */
[----:B0-----:R-:W-:-:S03]  /*0850*/  FFMA R21, R21, R15, R14 ;  /* 0x0000000f15157223 */ /* 0x001fc6000000000e */
[----:B------:R-:W0:Y:S02]  /*0860*/  LDS.128 R12, [R16+0x10] ;  /* 0x00001000100c7984 */ /* 0x000e240000000c00 */
[----:B0-----:R-:W-:Y:S02]  /*0870*/  FFMA R8, R12, R8, R21 ;  /* 0x000000080c087223 */ /* 0x001fe40000000015 */
[----:B------:R-:W0:Y:S02]  /*0880*/  LDS R12, [R7+0x300] ;  /* 0x00030000070c7984 */ /* 0x000e240000000800 */
[----:B------:R-:W-:Y:S02]  /*0890*/  FFMA R9, R9, R13, R8 ;  /* 0x0000000d09097223 */ /* 0x000fe40000000008 */
[----:B------:R-:W2:Y:S04]  /*08a0*/  LDS R21, [R7+0x380] ;  /* 0x0003800007157984 */ /* 0x000ea80000000800 */
[----:B------:R-:W-:Y:S01]  /*08b0*/  LDS R8, [R7+0x400] ;  /* 0x0004000007087984 */ /* 0x000fe20000000800 */
[----:B0-----:R-:W-:-:S03]  /*08c0*/  FFMA R12, R12, R14, R9 ;  /* 0x0000000e0c0c7223 */ /* 0x001fc60000000009 */
[----:B------:R-:W-:Y:S01]  /*08d0*/  LDS R9, [R7+0x480] ;  /* 0x0004800007097984 */ /* 0x000fe20000000800 */
[----:B--2---:R-:W-:-:S03]  /*08e0*/  FFMA R21, R21, R15, R12 ;  /* 0x0000000f15157223 */ /* 0x004fc6000000000c */
        /* <DEDUP_REMOVED lines=48> */
[----:B------:R-:W-:Y:S01]  /*0bf0*/  FFMA R13, R9, R13, R8 ;  /* 0x0000000d090d7223 */ /* 0x000fe20000000008 */
[----:B------:R-:W-:Y:S01]  /*0c00*/  IMAD.WIDE.U32 R8, R4, 0x4, R24 ;  /* 0x0000000404087825 */ /* 0x000fe200078e0018 */
[----:B------:R-:W-:Y:S01]  /*0c10*/  LDS R21, [R7+0xf80] ;  /* 0x000f800007157984 */ /* 0x000fe20000000800 */
[----:B------:R-:W-:Y:S06]  /*0c20*/  BAR.SYNC.DEFER_BLOCKING 0x0 ;  /* 0x0000000000007b1d */ /* 0x000fec0000010000 */
[----:B------:R-:W2:Y:S01]  /*0c30*/  LDG.E R23, desc[UR8][R8.64] ;  /* 0x0000000808177981 */ /* 0x000ea2000c1e1900 */
[----:B------:R-:W-:Y:S01]  /*0c40*/  FFMA R20, R20, R11, R10 ;  /* 0x0000000b14147223 */ /* 0x000fe2000000000a */
[----:B0-----:R-:W-:-:S02]  /*0c50*/  FFMA R14, R12, R14, R13 ;  /* 0x0000000e0c0e7223 */ /* 0x001fc4000000000d */
[----:B--2---:R-:W-:Y:S01]  /*0c60*/  STS [R6], R23 ;  /* 0x0000001706007388 */ /* 0x004fe20000000800 */
[----:B------:R-:W-:Y:S06]  /*0c70*/  BAR.SYNC.DEFER_BLOCKING 0x0 ;  /* 0x0000000000007b1d */ /* 0x000fec0000010000 */
[----:B------:R-:W-:Y:S04]  /*0c80*/  LDS R29, [R7] ;  /* 0x00000000071d7984 */ /* 0x000fe80000000800 */
[----:B------:R-:W0:Y:S04]  /*0c90*/  LDS.128 R8, [R16] ;  /* 0x0000000010087984 */ /* 0x000e280000000c00 */
        /* <DEDUP_REMOVED lines=8> */
[----:B------:R-:W-:Y:S04]  /*0d20*/  LDS R12, [R7+0x200] ;  /* 0x00020000070c7984 */ /* 0x000fe80000000800 */
[----:B------:R-:W-:Y:S01]  /*0d30*/  LDS R22, [R7+0xf80] ;  /* 0x000f800007167984 */ /* 0x000fe20000000800 */
[----:B0-----:R-:W-:-:S03]  /*0d40*/  FFMA R29, R29, R11, R10 ;  /* 0x0000000b1d1d7223 */ /* 0x001fc6000000000a */
[----:B------:R-:W0:Y:S02]  /*0d50*/  LDS.128 R8, [R16+0x10] ;  /* 0x0000100010087984 */ /* 0x000e240000000c00 */
[----:B0-----:R-:W-:Y:S02]  /*0d60*/  FFMA R8, R8, R12, R29 ;  /* 0x0000000c08087223 */ /* 0x001fe4000000001d */
[----:B------:R-:W0:Y:S02]  /*0d70*/  LDS R12, [R7+0x300] ;  /* 0x00030000070c7984 */ /* 0x000e240000000800 */
[----:B------:R-:W-:Y:S02]  /*0d80*/  FFMA R9, R13, R9, R8 ;  /* 0x000000090d097223 */ /* 0x000fe40000000008 */
[----:B------:R-:W-:Y:S04]  /*0d90*/  LDS R13, [R7+0x480] ;  /* 0x00048000070d7984 */ /* 0x000fe80000000800 */
[----:B------:R-:W-:Y:S01]  /*0da0*/  LDS R29, [R7+0xe80] ;  /* 0x000e8000071d7984 */ /* 0x000fe20000000800 */
[----:B0-----:R-:W-:-:S03]  /*0db0*/  FFMA R10, R12, R10, R9 ;  /* 0x0000000a0c0a7223 */ /* 0x001fc60000000009 */
[----:B------:R-:W-:Y:S01]  /*0dc0*/  LDS R12, [R7+0x400] ;  /* 0x00040000070c7984 */ /* 0x000fe20000000800 */
[----:B------:R-:W-:-:S03]  /*0dd0*/  FFMA R23, R23, R11, R10 ;  /* 0x0000000b17177223 */ /* 0x000fc6000000000a */
        /* <DEDUP_REMOVED lines=40> */
[----:B------:R-:W-:Y:S01]  /*1060*/  IADD3 R13, PT, PT, R4, 0x20, RZ ;  /* 0x00000020040d7810 */ /* 0x000fe20007ffe0ff */
[----:B------:R-:W2:Y:S02]  /*1070*/  LDS R23, [R7+0xd80] ;  /* 0x000d800007177984 */ /* 0x000ea40000000800 */
[----:B0-----:R-:W-:-:S02]  /*1080*/  FFMA R10, R12, R10, R9 ;  /* 0x0000000a0c0a7223 */ /* 0x001fc40000000009 */
[----:B------:R-:W-:Y:S02]  /*1090*/  LDS R12, [R7+0xe00] ;  /* 0x000e0000070c7984 */ /* 0x000fe40000000800 */
[----:B--2---:R-:W-:Y:S02]  /*10a0*/  FFMA R23, R23, R11, R10 ;  /* 0x0000000b17177223 */ /* 0x004fe4000000000a */
[----:B------:R-:W0:Y:S02]  /*10b0*/  LDS.128 R8, [R16+0x70] ;  /* 0x0000700010087984 */ /* 0x000e240000000c00 */
[----:B0-----:R-:W-:Y:S02]  /*10c0*/  FFMA R8, R8, R12, R23 ;  /* 0x0000000c08087223 */ /* 0x001fe40000000017 */
[----:B------:R-:W0:Y:S02]  /*10d0*/  LDS R12, [R7+0xf00] ;  /* 0x000f0000070c7984 */ /* 0x000e240000000800 */
[----:B------:R-:W-:Y:S01]  /*10e0*/  FFMA R29, R29, R9, R8 ;  /* 0x000000091d1d7223 */ /* 0x000fe20000000008 */
[----:B------:R-:W-:Y:S01]  /*10f0*/  IMAD.WIDE.U32 R8, R13, 0x4, R24 ;  /* 0x000000040d087825 */ /* 0x000fe200078e0018 */
[----:B------:R-:W-:Y:S06]  /*1100*/  BAR.SYNC.DEFER_BLOCKING 0x0 ;  /* 0x0000000000007b1d */ /* 0x000fec0000010000 */
[----:B------:R-:W2:Y:S01]  /*1110*/  LDG.E R9, desc[UR8][R8.64] ;  /* 0x0000000808097981 */ /* 0x000ea2000c1e1900 */
[----:B------:R-:W-:Y:S01]  /*1120*/  FFMA R21, R21, R15, R14 ;  /* 0x0000000f15157223 */ /* 0x000fe2000000000e */
[----:B------:R-:W-:-:S02]  /*1130*/  IADD3 R5, PT, PT, R5, 0x1, RZ ;  /* 0x0000000105057810 */ /* 0x000fc40007ffe0ff */
[----:B------:R-:W-:Y:S02]  /*1140*/  IADD3 R2, PT, PT, R2, 0x20, RZ ;  /* 0x0000002002027810 */ /* 0x000fe40007ffe0ff */
[----:B------:R-:W-:Y:S01]  /*1150*/  ISETP.NE.AND P0, PT, R5, RZ, PT ;  /* 0x000000ff0500720c */ /* 0x000fe20003f05270 */
[----:B0-----:R-:W-:-:S04]  /*1160*/  FFMA R10, R12, R10, R29 ;  /* 0x0000000a0c0a7223 */ /* 0x001fc8000000001d */
[----:B------:R-:W-:Y:S01]  /*1170*/  FFMA R22, R22, R11, R10 ;  /* 0x0000000b16167223 */ /* 0x000fe2000000000a */
[----:B--2---:R-:W-:Y:S01]  /*1180*/  STS [R6], R9 ;  /* 0x0000000906007388 */ /* 0x004fe20000000800 */
[----:B------:R-:W-:Y:S06]  /*1190*/  BAR.SYNC.DEFER_BLOCKING 0x0 ;  /* 0x0000000000007b1d */ /* 0x000fec0000010000 */
[----:B------:R-:W-:Y:S04]  /*11a0*/  LDS R23, [R7] ;  /* 0x0000000007177984 */ /* 0x000fe80000000800 */
[----:B------:R-:W0:Y:S04]  /*11b0*/  LDS.128 R12, [R16] ;  /* 0x00000000100c7984 */ /* 0x000e280000000c00 */
[----:B------:R-:W2:Y:S04]  /*11c0*/  LDS R29, [R7+0x80] ;  /* 0x00008000071d7984 */ /* 0x000ea80000000800 */
[----:B------:R-:W3:Y:S04]  /*11d0*/  LDS R28, [R7+0x100] ;  /* 0x00010000071c7984 */ /* 0x000ee80000000800 */
[----:B------:R-:W-:Y:S04]  /*11e0*/  LDS R8, [R7+0x200] ;  /* 0x0002000007087984 */ /* 0x000fe80000000800 */
[----:B------:R-:W-:Y:S01]  /*11f0*/  LDS R9, [R7+0x280] ;  /* 0x0002800007097984 */ /* 0x000fe20000000800 */
[----:B0-----:R-:W-:-:S03]  /*1200*/  FFMA R12, R12, R23, R19 ;  /* 0x000000170c0c7223 */ /* 0x001fc60000000013 */
[----:B------:R-:W0:Y:S01]  /*1210*/  LDS R19, [R7+0x180] ;  /* 0x0001800007137984 */ /* 0x000e220000000800 */
[----:B--2---:R-:W-:-:S04]  /*1220*/  FFMA R13, R29, R13, R12 ;  /* 0x0000000d1d0d7223 */ /* 0x004fc8000000000c */
[----:B---3--:R-:W-:Y:S02]  /*1230*/  FFMA R14, R28, R14, R13 ;  /* 0x0000000e1c0e7223 */ /* 0x008fe4000000000d */
[----:B------:R-:W-:Y:S02]  /*1240*/  LDS R28, [R7+0xf00] ;  /* 0x000f0000071c7984 */ /* 0x000fe40000000800 */
[----:B0-----:R-:W-:Y:S02]  /*1250*/  FFMA R19, R19, R15, R14 ;  /* 0x0000000f13137223 */ /* 0x001fe4000000000e */
[----:B------:R-:W0:Y:S02]  /*1260*/  LDS.128 R12, [R16+0x10] ;  /* 0x00001000100c7984 */ /* 0x000e240000000c00 */
[----:B0-----:R-:W-:Y:S02]  /*1270*/  FFMA R8, R12, R8, R19 ;  /* 0x000000080c087223 */ /* 0x001fe40000000013 */
[----:B------:R-:W0:Y:S02]  /*1280*/  LDS R12, [R7+0x300] ;  /* 0x00030000070c7984 */ /* 0x000e240000000800 */
[----:B------:R-:W-:-:S02]  /*1290*/  FFMA R9, R9, R13, R8 ;  /* 0x0000000d09097223 */ /* 0x000fc40000000008 */
        /* <DEDUP_REMOVED lines=53> */
[----:B------:R-:W-:-:S04]  /*15f0*/  FFMA R9, R9, R13, R12 ;  /* 0x0000000d09097223 */ /* 0x000fc8000000000c */
[----:B------:R-:W-:Y:S01]  /*1600*/  FFMA R19, R28, R14, R9 ;  /* 0x0000000e1c137223 */ /* 0x000fe20000000009 */
[----:B-1----:R-:W-:-:S04]  /*1610*/  MOV R9, R3 ;  /* 0x0000000300097202 */ /* 0x002fc80000000f00 */
[----:B------:R-:W-:Y:S01]  /*1620*/  LEA R4, R9, R4, 0x5 ;  /* 0x0000000409047211 */ /* 0x000fe200078e28ff */
[----:B0-----:R-:W-:Y:S01]  /*1630*/  FFMA R19, R8, R15, R19 ;  /* 0x0000000f08137223 */ /* 0x001fe20000000013 */
[----:B------:R-:W-:Y:S06]  /*1640*/  BAR.SYNC.DEFER_BLOCKING 0x0 ;  /* 0x0000000000007b1d */ /* 0x000fec0000010000 */
[----:B------:R-:W-:Y:S05]  /*1650*/  @P0 BRA `(.L_x_1) ;  /* 0xffffffe800fc0947 */ /* 0x000fea000383ffff */
.L_x_0:
[----:B------:R-:W0:Y:S01]  /*1660*/  LDC.64 R2, c[0x0][0x390] ;  /* 0x0000e400ff027b82 */ /* 0x000e220000000a00 */
[----:B------:R-:W-:-:S04]  /*1670*/  IMAD R9, R18, R9, R17 ;  /* 0x0000000912097224 */ /* 0x000fc800078e0211 */
[----:B0-----:R-:W-:-:S05]  /*1680*/  IMAD.WIDE R2, R9, 0x4, R2 ;  /* 0x0000000409027825 */ /* 0x001fca00078e0202 */
[----:B------:R-:W-:Y:S04]  /*1690*/  STG.E desc[UR8][R2.64], R20 ;  /* 0x0000001402007986 */ /* 0x000fe8000c101908 */
[----:B------:R-:W-:Y:S04]  /*16a0*/  STG.E desc[UR8][R2.64+0x80], R21 ;  /* 0x0000801502007986 */ /* 0x000fe8000c101908 */
[----:B------:R-:W-:Y:S04]  /*16b0*/  STG.E desc[UR8][R2.64+0x100], R22 ;  /* 0x0001001602007986 */ /* 0x000fe8000c101908 */
[----:B------:R-:W-:Y:S01]  /*16c0*/  STG.E desc[UR8][R2.64+0x180], R19 ;  /* 0x0001801302007986 */ /* 0x000fe2000c101908 */
[----:B------:R-:W-:Y:S05]  /*16d0*/  EXIT ;  /* 0x000000000000794d */ /* 0x000fea0003800000 */
.L_x_2:
[----:B------:R-:W-:-:S00]  /*16e0*/  BRA `(.L_x_2) ;  /* 0xfffffffc00fc7947 */ /* 0x000fc0000383ffff */
[----:B------:R-:W-:-:S00]  /*16f0*/  NOP ;  /* 0x0000000000007918 */ /* 0x000fc00000000000 */
        /* <DEDUP_REMOVED lines=8> */
.L_x_3:


//--------------------- .nv.shared._Z21tiledMatrixMultKernelPfS_S_i --------------------------
	.section	.nv.shared._Z21tiledMatrixMultKernelPfS_S_i,"aw",@nobits
	.sectionflags	@""
	.align	4
.nv.shared._Z21tiledMatrixMultKernelPfS_S_i:
	.zero		9216


//--------------------- .nv.shared.reserved.0     --------------------------
	.section	.nv.shared.reserved.0,"aw",@nobits
	.weak		__nv_reservedSMEM_offset_0_alias
	.size		__nv_reservedSMEM_offset_0_alias, 0, 64
	.other		__nv_reservedSMEM_offset_0_alias,@"STO_CUDA_RESERVED_SHARED STV_DEFAULT"
__nv_reservedSMEM_offset_0_alias:
	.zero		0
	.zero		64


//--------------------- .nv.constant0._Z21tiledMatrixMultKernelPfS_S_i --------------------------
	.section	.nv.constant0._Z21tiledMatrixMultKernelPfS_S_i,"a",@progbits
	.sectionflags	@""
	.align	4
.nv.constant0._Z21tiledMatrixMultKernelPfS_S_i:
	.zero		924


//--------------------- SYMBOLS --------------------------

	.type		.nv.reservedSmem.offset0,@object
	.size		.nv.reservedSmem.offset0,0x4
	.type		.nv.reservedSmem.cap,@object
	.size		.nv.reservedSmem.cap,0x4
